//
// Generated by NVIDIA NVVM Compiler
//
// Compiler Build ID: CL-36424714
// Cuda compilation tools, release 13.0, V13.0.88
// Based on NVVM 20.0.0
//

.version 9.0
.target sm_100
.address_size 64

	// .globl	_Z13updatePhotonsP6Photonmf
.extern .func  (.param .b32 func_retval0) vprintf
(
	.param .b64 vprintf_param_0,
	.param .b64 vprintf_param_1
)
;
.const .align 4 .b8 blackHolePos[12];
.const .align 4 .f32 blackHoleMass;
.global .align 1 .b8 $str[28] = {80, 104, 111, 116, 111, 110, 32, 48, 58, 32, 120, 61, 37, 102, 44, 32, 121, 61, 37, 102, 44, 32, 122, 61, 37, 102, 10};

.visible .entry _Z13updatePhotonsP6Photonmf(
	.param .u64 .ptr .align 1 _Z13updatePhotonsP6Photonmf_param_0,
	.param .u64 _Z13updatePhotonsP6Photonmf_param_1,
	.param .f32 _Z13updatePhotonsP6Photonmf_param_2
)
{
	.local .align 8 .b8 	__local_depot0[24];
	.reg .b64 	%SP;
	.reg .b64 	%SPL;
	.reg .pred 	%p<3>;
	.reg .b32 	%r<8>;
	.reg .b32 	%f<32>;
	.reg .b64 	%rd<10>;
	.reg .b64 	%fd<4>;

	mov.u64 	%SPL, __local_depot0;
	cvta.local.u64 	%SP, %SPL;
	ld.param.u64 	%rd3, [_Z13updatePhotonsP6Photonmf_param_0];
	ld.param.u64 	%rd4, [_Z13updatePhotonsP6Photonmf_param_1];
	ld.param.f32 	%f1, [_Z13updatePhotonsP6Photonmf_param_2];
	cvta.to.global.u64 	%rd1, %rd3;
	mov.u32 	%r1, %ctaid.x;
	mov.u32 	%r2, %ntid.x;
	mov.u32 	%r3, %tid.x;
	mad.lo.s32 	%r4, %r1, %r2, %r3;
	cvt.s64.s32 	%rd2, %r4;
	setp.le.u64 	%p1, %rd4, %rd2;
	@%p1 bra 	$L__BB0_4;
	cvt.u32.u64 	%r5, %rd2;
	setp.ne.s32 	%p2, %r5, 0;
	@%p2 bra 	$L__BB0_3;
	add.u64 	%rd5, %SP, 0;
	add.u64 	%rd6, %SPL, 0;
	ld.global.f32 	%f2, [%rd1];
	cvt.f64.f32 	%fd1, %f2;
	ld.global.f32 	%f3, [%rd1+4];
	cvt.f64.f32 	%fd2, %f3;
	ld.global.f32 	%f4, [%rd1+8];
	cvt.f64.f32 	%fd3, %f4;
	st.local.f64 	[%rd6], %fd1;
	st.local.f64 	[%rd6+8], %fd2;
	st.local.f64 	[%rd6+16], %fd3;
	mov.u64 	%rd7, $str;
	cvta.global.u64 	%rd8, %rd7;
	{ // callseq 0, 0
	.param .b64 param0;
	st.param.b64 	[param0], %rd8;
	.param .b64 param1;
	st.param.b64 	[param1], %rd5;
	.param .b32 retval0;
	call.uni (retval0), 
	vprintf, 
	(
	param0, 
	param1
	);
	ld.param.b32 	%r6, [retval0];
	} // callseq 0
$L__BB0_3:
	ld.const.f32 	%f5, [blackHolePos];
	ld.const.f32 	%f6, [blackHolePos+4];
	ld.const.f32 	%f7, [blackHolePos+8];
	ld.const.f32 	%f8, [blackHoleMass];
	mad.lo.s64 	%rd9, %rd2, 24, %rd1;
	ld.global.f32 	%f9, [%rd9];
	ld.global.f32 	%f10, [%rd9+4];
	ld.global.f32 	%f11, [%rd9+8];
	sub.f32 	%f12, %f5, %f9;
	sub.f32 	%f13, %f6, %f10;
	sub.f32 	%f14, %f7, %f11;
	mul.f32 	%f15, %f13, %f13;
	fma.rn.f32 	%f16, %f12, %f12, %f15;
	fma.rn.f32 	%f17, %f14, %f14, %f16;
	add.f32 	%f18, %f17, 0f3DCCCCCD;
	div.rn.f32 	%f19, %f8, %f18;
	mul.f32 	%f20, %f12, %f19;
	mul.f32 	%f21, %f13, %f19;
	mul.f32 	%f22, %f14, %f19;
	ld.global.f32 	%f23, [%rd9+12];
	fma.rn.f32 	%f24, %f1, %f20, %f23;
	ld.global.f32 	%f25, [%rd9+16];
	fma.rn.f32 	%f26, %f1, %f21, %f25;
	ld.global.f32 	%f27, [%rd9+20];
	fma.rn.f32 	%f28, %f1, %f22, %f27;
	st.global.f32 	[%rd9+12], %f24;
	st.global.f32 	[%rd9+16], %f26;
	st.global.f32 	[%rd9+20], %f28;
	fma.rn.f32 	%f29, %f1, %f24, %f9;
	fma.rn.f32 	%f30, %f1, %f26, %f10;
	fma.rn.f32 	%f31, %f1, %f28, %f11;
	st.global.f32 	[%rd9], %f29;
	st.global.f32 	[%rd9+4], %f30;
	st.global.f32 	[%rd9+8], %f31;
$L__BB0_4:
	ret;

}
	// .globl	_Z13renderPhotonsPhP6Photonmmm
.visible .entry _Z13renderPhotonsPhP6Photonmmm(
	.param .u64 .ptr .align 1 _Z13renderPhotonsPhP6Photonmmm_param_0,
	.param .u64 .ptr .align 1 _Z13renderPhotonsPhP6Photonmmm_param_1,
	.param .u64 _Z13renderPhotonsPhP6Photonmmm_param_2,
	.param .u64 _Z13renderPhotonsPhP6Photonmmm_param_3,
	.param .u64 _Z13renderPhotonsPhP6Photonmmm_param_4
)
{
	.reg .pred 	%p<11>;
	.reg .b16 	%rs<3>;
	.reg .b32 	%r<10>;
	.reg .b32 	%f<3>;
	.reg .b64 	%rd<14>;

	ld.param.u64 	%rd2, [_Z13renderPhotonsPhP6Photonmmm_param_0];
	ld.param.u64 	%rd3, [_Z13renderPhotonsPhP6Photonmmm_param_1];
	ld.param.u64 	%rd6, [_Z13renderPhotonsPhP6Photonmmm_param_2];
	ld.param.u64 	%rd4, [_Z13renderPhotonsPhP6Photonmmm_param_3];
	ld.param.u64 	%rd5, [_Z13renderPhotonsPhP6Photonmmm_param_4];
	mov.u32 	%r3, %ctaid.x;
	mov.u32 	%r4, %ntid.x;
	mov.u32 	%r5, %tid.x;
	mad.lo.s32 	%r6, %r3, %r4, %r5;
	cvt.s64.s32 	%rd1, %r6;
	setp.le.u64 	%p1, %rd6, %rd1;
	@%p1 bra 	$L__BB1_3;
	cvta.to.global.u64 	%rd7, %rd3;
	mad.lo.s64 	%rd8, %rd1, 24, %rd7;
	ld.global.f32 	%f1, [%rd8];
	cvt.rzi.s32.f32 	%r1, %f1;
	ld.global.f32 	%f2, [%rd8+4];
	cvt.rzi.s32.f32 	%r2, %f2;
	setp.gt.s32 	%p2, %r1, -1;
	cvt.s64.s32 	%rd9, %r1;
	setp.gt.u64 	%p3, %rd4, %rd9;
	and.pred  	%p4, %p2, %p3;
	setp.gt.s32 	%p5, %r2, -1;
	cvt.s64.s32 	%rd10, %r2;
	setp.gt.u64 	%p6, %rd5, %rd10;
	and.pred  	%p7, %p5, %p6;
	and.pred  	%p9, %p4, %p7;
	not.pred 	%p10, %p9;
	@%p10 bra 	$L__BB1_3;
	cvt.u32.u64 	%r7, %rd4;
	mad.lo.s32 	%r8, %r2, %r7, %r1;
	shl.b32 	%r9, %r8, 2;
	cvt.s64.s32 	%rd11, %r9;
	cvta.to.global.u64 	%rd12, %rd2;
	add.s64 	%rd13, %rd12, %rd11;
	mov.b16 	%rs1, 255;
	st.global.u8 	[%rd13], %rs1;
	mov.b16 	%rs2, 0;
	st.global.u8 	[%rd13+1], %rs2;
	st.global.u8 	[%rd13+2], %rs2;
	st.global.u8 	[%rd13+3], %rs1;
$L__BB1_3:
	ret;

}


// ===== COMPILED SASS (sm_100) =====

	.target	sm_100

	.elftype	@"ET_EXEC"


//--------------------- .note.nv.tkinfo           --------------------------
	.section	.note.nv.tkinfo,"",@"SHT_NOTE"
	.sectionflags	@"SHF_NOTE_NV_TKINFO"
	.tkinfo
        /*0018*/ 	.word	0x00000002
        /*0030*/ 	.string	""
        /*0030*/ 	.string	"ptxas"
        /*0030*/ 	.string	"Cuda compilation tools, release 13.0, V13.0.88"
        /*0030*/ 	.string	"Build cuda_13.0.r13.0/compiler.36424714_0"
        /*0030*/ 	.string	"-arch sm_100 -m 64 "



//--------------------- .note.nv.cuinfo           --------------------------
	.section	.note.nv.cuinfo,"",@"SHT_NOTE"
	.sectionflags	@"SHF_NOTE_NV_CUINFO"
        /*0018*/ 	.short	0x0002
        /*001a*/ 	.short	0x0064
        /*001c*/ 	.short	0x0082
	.zero		2


//--------------------- .nv.info                  --------------------------
	.section	.nv.info,"",@"SHT_CUDA_INFO"
	.align	4


	//----- nvinfo : EIATTR_REGCOUNT
	.align		4
        /*0000*/ 	.byte	0x04, 0x2f
        /*0002*/ 	.short	(.L_4 - .L_3)
	.align		4
.L_3:
        /*0004*/ 	.word	index@(_Z13updatePhotonsP6Photonmf)
        /*0008*/ 	.word	0x00000018


	//----- nvinfo : EIATTR_FRAME_SIZE
	.align		4
.L_4:
        /*000c*/ 	.byte	0x04, 0x11
        /*000e*/ 	.short	(.L_6 - .L_5)
	.align		4
.L_5:
        /*0010*/ 	.word	index@($__internal_0_$__cuda_sm3x_div_rn_noftz_f32_slowpath)
        /*0014*/ 	.word	0x00000018


	//----- nvinfo : EIATTR_FRAME_SIZE
	.align		4
.L_6:
        /*0018*/ 	.byte	0x04, 0x11
        /*001a*/ 	.short	(.L_8 - .L_7)
	.align		4
.L_7:
        /*001c*/ 	.word	index@(_Z13updatePhotonsP6Photonmf)
        /*0020*/ 	.word	0x00000018


	//----- nvinfo : EIATTR_REGCOUNT
	.align		4
.L_8:
        /*0024*/ 	.byte	0x04, 0x2f
        /*0026*/ 	.short	(.L_10 - .L_9)
	.align		4
.L_9:
        /*0028*/ 	.word	index@(_Z13renderPhotonsPhP6Photonmmm)
        /*002c*/ 	.word	0x0000000a


	//----- nvinfo : EIATTR_FRAME_SIZE
	.align		4
.L_10:
        /*0030*/ 	.byte	0x04, 0x11
        /*0032*/ 	.short	(.L_12 - .L_11)
	.align		4
.L_11:
        /*0034*/ 	.word	index@(_Z13renderPhotonsPhP6Photonmmm)
        /*0038*/ 	.word	0x00000000


	//----- nvinfo : EIATTR_MIN_STACK_SIZE
	.align		4
.L_12:
        /*003c*/ 	.byte	0x04, 0x12
        /*003e*/ 	.short	(.L_14 - .L_13)
	.align		4
.L_13:
        /*0040*/ 	.word	index@(_Z13renderPhotonsPhP6Photonmmm)
        /*0044*/ 	.word	0x00000000


	//----- nvinfo : EIATTR_MIN_STACK_SIZE
	.align		4
.L_14:
        /*0048*/ 	.byte	0x04, 0x12
        /*004a*/ 	.short	(.L_16 - .L_15)
	.align		4
.L_15:
        /*004c*/ 	.word	index@(_Z13updatePhotonsP6Photonmf)
        /*0050*/ 	.word	0x00000018
.L_16:


//--------------------- .nv.compat                --------------------------
	.section	.nv.compat,"",@"SHT_CUDA_COMPAT_INFO"
	.align	4
        /*0000*/ 	.byte	0x02, 0x09, 0x00, 0x00, 0x02, 0x02, 0x01, 0x00, 0x02, 0x05, 0x05, 0x00, 0x03, 0x07, 0x01, 0x01
        /*0010*/ 	.byte	0x02, 0x03, 0x00, 0x00, 0x02, 0x06, 0x01, 0x00, 0x04, 0x0b, 0x08, 0x00, 0x01, 0x00, 0x00, 0x00
        /*0020*/ 	.byte	0x00, 0x00, 0x00, 0x00


//--------------------- .nv.info._Z13renderPhotonsPhP6Photonmmm --------------------------
	.section	.nv.info._Z13renderPhotonsPhP6Photonmmm,"",@"SHT_CUDA_INFO"
	.sectionflags	@""
	.align	4


	//----- nvinfo : EIATTR_CUDA_API_VERSION
	.align		4
        /*0000*/ 	.byte	0x04, 0x37
        /*0002*/ 	.short	(.L_18 - .L_17)
.L_17:
        /*0004*/ 	.word	0x00000082


	//----- nvinfo : EIATTR_KPARAM_INFO
	.align		4
.L_18:
        /*0008*/ 	.byte	0x04, 0x17
        /*000a*/ 	.short	(.L_20 - .L_19)
.L_19:
        /*000c*/ 	.word	0x00000000
        /*0010*/ 	.short	0x0004
        /*0012*/ 	.short	0x0020
        /*0014*/ 	.byte	0x00, 0xf0, 0x21, 0x00


	//----- nvinfo : EIATTR_KPARAM_INFO
	.align		4
.L_20:
        /*0018*/ 	.byte	0x04, 0x17
        /*001a*/ 	.short	(.L_22 - .L_21)
.L_21:
        /*001c*/ 	.word	0x00000000
        /*0020*/ 	.short	0x0003
        /*0022*/ 	.short	0x0018
        /*0024*/ 	.byte	0x00, 0xf0, 0x21, 0x00


	//----- nvinfo : EIATTR_KPARAM_INFO
	.align		4
.L_22:
        /*0028*/ 	.byte	0x04, 0x17
        /*002a*/ 	.short	(.L_24 - .L_23)
.L_23:
        /*002c*/ 	.word	0x00000000
        /*0030*/ 	.short	0x0002
        /*0032*/ 	.short	0x0010
        /*0034*/ 	.byte	0x00, 0xf0, 0x21, 0x00


	//----- nvinfo : EIATTR_KPARAM_INFO
	.align		4
.L_24:
        /*0038*/ 	.byte	0x04, 0x17
        /*003a*/ 	.short	(.L_26 - .L_25)
.L_25:
        /*003c*/ 	.word	0x00000000
        /*0040*/ 	.short	0x0001
        /*0042*/ 	.short	0x0008
        /*0044*/ 	.byte	0x00, 0xf5, 0x21, 0x00


	//----- nvinfo : EIATTR_KPARAM_INFO
	.align		4
.L_26:
        /*0048*/ 	.byte	0x04, 0x17
        /*004a*/ 	.short	(.L_28 - .L_27)
.L_27:
        /*004c*/ 	.word	0x00000000
        /*0050*/ 	.short	0x0000
        /*0052*/ 	.short	0x0000
        /*0054*/ 	.byte	0x00, 0xf5, 0x21, 0x00


	//----- nvinfo : EIATTR_SPARSE_MMA_MASK
	.align		4
.L_28:
        /*0058*/ 	.byte	0x03, 0x50
        /*005a*/ 	.short	0x0000


	//----- nvinfo : EIATTR_MAXREG_COUNT
	.align		4
        /*005c*/ 	.byte	0x03, 0x1b
        /*005e*/ 	.short	0x00ff


	//----- nvinfo : EIATTR_MERCURY_ISA_VERSION
	.align		4
        /*0060*/ 	.byte	0x03, 0x5f
        /*0062*/ 	.short	0x0101


	//----- nvinfo : EIATTR_VRC_CTA_INIT_COUNT
	.align		4
        /*0064*/ 	.byte	0x02, 0x4a
	.zero		1
	.zero		1


	//----- nvinfo : EIATTR_EXIT_INSTR_OFFSETS
	.align		4
        /*0068*/ 	.byte	0x04, 0x1c
        /*006a*/ 	.short	(.L_30 - .L_29)


	//   ....[0]....
.L_29:
        /*006c*/ 	.word	0x00000090


	//   ....[1]....
        /*0070*/ 	.word	0x000001e0


	//   ....[2]....
        /*0074*/ 	.word	0x000002a0


	//----- nvinfo : EIATTR_CBANK_PARAM_SIZE
	.align		4
.L_30:
        /*0078*/ 	.byte	0x03, 0x19
        /*007a*/ 	.short	0x0028


	//----- nvinfo : EIATTR_PARAM_CBANK
	.align		4
        /*007c*/ 	.byte	0x04, 0x0a
        /*007e*/ 	.short	(.L_32 - .L_31)
	.align		4
.L_31:
        /*0080*/ 	.word	index@(.nv.constant0._Z13renderPhotonsPhP6Photonmmm)
        /*0084*/ 	.short	0x0380
        /*0086*/ 	.short	0x0028


	//----- nvinfo : EIATTR_SW_WAR
	.align		4
.L_32:
        /*0088*/ 	.byte	0x04, 0x36
        /*008a*/ 	.short	(.L_34 - .L_33)
.L_33:
        /*008c*/ 	.word	0x00000008
.L_34:


//--------------------- .nv.info._Z13updatePhotonsP6Photonmf --------------------------
	.section	.nv.info._Z13updatePhotonsP6Photonmf,"",@"SHT_CUDA_INFO"
	.sectionflags	@""
	.align	4


	//----- nvinfo : EIATTR_CUDA_API_VERSION
	.align		4
        /*0000*/ 	.byte	0x04, 0x37
        /*0002*/ 	.short	(.L_36 - .L_35)
.L_35:
        /*0004*/ 	.word	0x00000082


	//----- nvinfo : EIATTR_KPARAM_INFO
	.align		4
.L_36:
        /*0008*/ 	.byte	0x04, 0x17
        /*000a*/ 	.short	(.L_38 - .L_37)
.L_37:
        /*000c*/ 	.word	0x00000000
        /*0010*/ 	.short	0x0002
        /*0012*/ 	.short	0x0010
        /*0014*/ 	.byte	0x00, 0xf0, 0x11, 0x00


	//----- nvinfo : EIATTR_KPARAM_INFO
	.align		4
.L_38:
        /*0018*/ 	.byte	0x04, 0x17
        /*001a*/ 	.short	(.L_40 - .L_39)
.L_39:
        /*001c*/ 	.word	0x00000000
        /*0020*/ 	.short	0x0001
        /*0022*/ 	.short	0x0008
        /*0024*/ 	.byte	0x00, 0xf0, 0x21, 0x00


	//----- nvinfo : EIATTR_KPARAM_INFO
	.align		4
.L_40:
        /*0028*/ 	.byte	0x04, 0x17
        /*002a*/ 	.short	(.L_42 - .L_41)
.L_41:
        /*002c*/ 	.word	0x00000000
        /*0030*/ 	.short	0x0000
        /*0032*/ 	.short	0x0000
        /*0034*/ 	.byte	0x00, 0xf5, 0x21, 0x00


	//----- nvinfo : EIATTR_SPARSE_MMA_MASK
	.align		4
.L_42:
        /*0038*/ 	.byte	0x03, 0x50
        /*003a*/ 	.short	0x0000


	//----- nvinfo : EIATTR_MAXREG_COUNT
	.align		4
        /*003c*/ 	.byte	0x03, 0x1b
        /*003e*/ 	.short	0x00ff


	//----- nvinfo : EIATTR_EXTERNS
	.align		4
        /*0040*/ 	.byte	0x04, 0x0f
        /*0042*/ 	.short	(.L_44 - .L_43)


	//   ....[0]....
	.align		4
.L_43:
        /*0044*/ 	.word	index@(vprintf)


	//----- nvinfo : EIATTR_MERCURY_ISA_VERSION
	.align		4
.L_44:
        /*0048*/ 	.byte	0x03, 0x5f
        /*004a*/ 	.short	0x0101


	//----- nvinfo : EIATTR_VRC_CTA_INIT_COUNT
	.align		4
        /*004c*/ 	.byte	0x02, 0x4a
	.zero		1
	.zero		1


	//----- nvinfo : EIATTR_SYSCALL_OFFSETS
	.align		4
        /*0050*/ 	.byte	0x04, 0x46
        /*0052*/ 	.short	(.L_46 - .L_45)


	//   ....[0]....
.L_45:
        /*0054*/ 	.word	0x00000230


	//----- nvinfo : EIATTR_EXIT_INSTR_OFFSETS
	.align		4
.L_46:
        /*0058*/ 	.byte	0x04, 0x1c
        /*005a*/ 	.short	(.L_48 - .L_47)


	//   ....[0]....
.L_47:
        /*005c*/ 	.word	0x000000e0


	//   ....[1]....
        /*0060*/ 	.word	0x00000550


	//----- nvinfo : EIATTR_CRS_STACK_SIZE
	.align		4
.L_48:
        /*0064*/ 	.byte	0x04, 0x1e
        /*0066*/ 	.short	(.L_50 - .L_49)
.L_49:
        /*0068*/ 	.word	0x00000000


	//----- nvinfo : EIATTR_CBANK_PARAM_SIZE
	.align		4
.L_50:
        /*006c*/ 	.byte	0x03, 0x19
        /*006e*/ 	.short	0x0014


	//----- nvinfo : EIATTR_PARAM_CBANK
	.align		4
        /*0070*/ 	.byte	0x04, 0x0a
        /*0072*/ 	.short	(.L_52 - .L_51)
	.align		4
.L_51:
        /*0074*/ 	.word	index@(.nv.constant0._Z13updatePhotonsP6Photonmf)
        /*0078*/ 	.short	0x0380
        /*007a*/ 	.short	0x0014


	//----- nvinfo : EIATTR_SW_WAR
	.align		4
.L_52:
        /*007c*/ 	.byte	0x04, 0x36
        /*007e*/ 	.short	(.L_54 - .L_53)
.L_53:
        /*0080*/ 	.word	0x00000008
.L_54:


//--------------------- .nv.callgraph             --------------------------
	.section	.nv.callgraph,"",@"SHT_CUDA_CALLGRAPH"
	.align	4
	.sectionentsize	8
	.align		4
        /*0000*/ 	.word	0x00000000
	.align		4
        /*0004*/ 	.word	0xffffffff
	.align		4
        /*0008*/ 	.word	index@(_Z13updatePhotonsP6Photonmf)
	.align		4
        /*000c*/ 	.word	index@(vprintf)
	.align		4
        /*0010*/ 	.word	0x00000000
	.align		4
        /*0014*/ 	.word	0xfffffffe
	.align		4
        /*0018*/ 	.word	0x00000000
	.align		4
        /*001c*/ 	.word	0xfffffffd
	.align		4
        /*0020*/ 	.word	0x00000000
	.align		4
        /*0024*/ 	.word	0xfffffffc


//--------------------- .nv.constant3             --------------------------
	.section	.nv.constant3,"a",@progbits
	.align	4
.nv.constant3:
	.type		blackHolePos,@object
	.size		blackHolePos,(blackHoleMass - blackHolePos)
blackHolePos:
	.zero		12
	.type		blackHoleMass,@object
	.size		blackHoleMass,(.L_1 - blackHoleMass)
blackHoleMass:
	.zero		4
.L_1:


//--------------------- .nv.constant4             --------------------------
	.section	.nv.constant4,"a",@progbits
	.align	8
	.align		8
.nv.constant4:
        /*0000*/ 	.dword	$str
	.align		8
        /*0008*/ 	.dword	vprintf


//--------------------- .text._Z13renderPhotonsPhP6Photonmmm --------------------------
	.section	.text._Z13renderPhotonsPhP6Photonmmm,"ax",@progbits
	.align	128
        .global         _Z13renderPhotonsPhP6Photonmmm
        .type           _Z13renderPhotonsPhP6Photonmmm,@function
        .size           _Z13renderPhotonsPhP6Photonmmm,(.L_x_18 - _Z13renderPhotonsPhP6Photonmmm)
        .other          _Z13renderPhotonsPhP6Photonmmm,@"STO_CUDA_ENTRY STV_DEFAULT"
_Z13renderPhotonsPhP6Photonmmm:
.text._Z13renderPhotonsPhP6Photonmmm:
[----:B------:R-:W-:Y:S01]  /*0000*/  LDC R1, c[0x0][0x37c] ;  /* 0x0000df00ff017b82 */ /* 0x000fe20000000800 */
[----:B------:R-:W0:Y:S07]  /*0010*/  S2R R0, SR_TID.X ;  /* 0x0000000000007919 */ /* 0x000e2e0000002100 */
[----:B------:R-:W0:Y:S01]  /*0020*/  S2UR UR4, SR_CTAID.X ;  /* 0x00000000000479c3 */ /* 0x000e220000002500 */
[----:B------:R-:W1:Y:S07]  /*0030*/  LDCU.64 UR6, c[0x0][0x390] ;  /* 0x00007200ff0677ac */ /* 0x000e6e0008000a00 */
[----:B------:R-:W0:Y:S02]  /*0040*/  LDC R5, c[0x0][0x360] ;  /* 0x0000d800ff057b82 */ /* 0x000e240000000800 */
[----:B0-----:R-:W-:-:S05]  /*0050*/  IMAD R5, R5, UR4, R0 ;  /* 0x0000000405057c24 */ /* 0x001fca000f8e0200 */
[----:B-1----:R-:W-:Y:S02]  /*0060*/  ISETP.GE.U32.AND P0, PT, R5, UR6, PT ;  /* 0x0000000605007c0c */ /* 0x002fe4000bf06070 */
[----:B------:R-:W-:-:S04]  /*0070*/  SHF.R.S32.HI R0, RZ, 0x1f, R5 ;  /* 0x0000001fff007819 */ /* 0x000fc80000011405 */
[----:B------:R-:W-:-:S13]  /*0080*/  ISETP.GE.U32.AND.EX P0, PT, R0, UR7, PT, P0 ;  /* 0x0000000700007c0c */ /* 0x000fda000bf06100 */
[----:B------:R-:W-:Y:S05]  /*0090*/  @P0 EXIT ;  /* 0x000000000000094d */ /* 0x000fea0003800000 */
[----:B------:R-:W0:Y:S01]  /*00a0*/  LDC.64 R2, c[0x0][0x388] ;  /* 0x0000e200ff027b82 */ /* 0x000e220000000a00 */
[----:B------:R-:W1:Y:S01]  /*00b0*/  LDCU.64 UR4, c[0x0][0x358] ;  /* 0x00006b00ff0477ac */ /* 0x000e620008000a00 */
[----:B------:R-:W-:Y:S01]  /*00c0*/  IMAD R7, R0, 0x18, RZ ;  /* 0x0000001800077824 */ /* 0x000fe200078e02ff */
[----:B------:R-:W2:Y:S01]  /*00d0*/  LDCU.64 UR6, c[0x0][0x398] ;  /* 0x00007300ff0677ac */ /* 0x000ea20008000a00 */
[----:B------:R-:W3:Y:S01]  /*00e0*/  LDCU.64 UR8, c[0x0][0x3a0] ;  /* 0x00007400ff0877ac */ /* 0x000ee20008000a00 */
[----:B0-----:R-:W-:-:S04]  /*00f0*/  IMAD.WIDE.U32 R2, R5, 0x18, R2 ;  /* 0x0000001805027825 */ /* 0x001fc800078e0002 */
[----:B------:R-:W-:-:S05]  /*0100*/  IMAD.IADD R3, R3, 0x1, R7 ;  /* 0x0000000103037824 */ /* 0x000fca00078e0207 */
[----:B-1----:R-:W4:Y:S04]  /*0110*/  LDG.E R0, desc[UR4][R2.64] ;  /* 0x0000000402007981 */ /* 0x002f28000c1e1900 */
[----:B------:R-:W5:Y:S01]  /*0120*/  LDG.E R4, desc[UR4][R2.64+0x4] ;  /* 0x0000040402047981 */ /* 0x000f62000c1e1900 */
[----:B----4-:R-:W2:Y:S08]  /*0130*/  F2I.TRUNC.NTZ R0, R0 ;  /* 0x0000000000007305 */ /* 0x010eb0000020f100 */
[----:B-----5:R-:W3:Y:S01]  /*0140*/  F2I.TRUNC.NTZ R5, R4 ;  /* 0x0000000400057305 */ /* 0x020ee2000020f100 */
[----:B--2---:R-:W-:-:S02]  /*0150*/  ISETP.GE.U32.AND P1, PT, R0, UR6, PT ;  /* 0x0000000600007c0c */ /* 0x004fc4000bf26070 */
[----:B------:R-:W-:-:S04]  /*0160*/  SHF.R.S32.HI R6, RZ, 0x1f, R0 ;  /* 0x0000001fff067819 */ /* 0x000fc80000011400 */
[----:B------:R-:W-:Y:S02]  /*0170*/  ISETP.GE.U32.AND.EX P1, PT, R6, UR7, PT, P1 ;  /* 0x0000000706007c0c */ /* 0x000fe4000bf26110 */
[----:B---3--:R-:W-:Y:S02]  /*0180*/  ISETP.GE.U32.AND P0, PT, R5, UR8, PT ;  /* 0x0000000805007c0c */ /* 0x008fe4000bf06070 */
[----:B------:R-:W-:Y:S02]  /*0190*/  SHF.R.S32.HI R7, RZ, 0x1f, R5 ;  /* 0x0000001fff077819 */ /* 0x000fe40000011405 */
[----:B------:R-:W-:Y:S02]  /*01a0*/  ISETP.GT.AND P1, PT, R0, -0x1, !P1 ;  /* 0xffffffff0000780c */ /* 0x000fe40004f24270 */
[----:B------:R-:W-:-:S04]  /*01b0*/  ISETP.GE.U32.AND.EX P0, PT, R7, UR9, PT, P0 ;  /* 0x0000000907007c0c */ /* 0x000fc8000bf06100 */
[----:B------:R-:W-:-:S04]  /*01c0*/  ISETP.GT.AND P0, PT, R5, -0x1, !P0 ;  /* 0xffffffff0500780c */ /* 0x000fc80004704270 */
[----:B------:R-:W-:-:S13]  /*01d0*/  PLOP3.LUT P0, PT, P1, P0, PT, 0x80, 0x8 ;  /* 0x000000000008781c */ /* 0x000fda0000f01070 */
[----:B------:R-:W-:Y:S05]  /*01e0*/  @!P0 EXIT ;  /* 0x000000000000894d */ /* 0x000fea0003800000 */
[----:B------:R-:W0:Y:S01]  /*01f0*/  LDCU.64 UR8, c[0x0][0x380] ;  /* 0x00007000ff0877ac */ /* 0x000e220008000a00 */
[----:B------:R-:W-:Y:S02]  /*0200*/  IMAD R0, R5, UR6, R0 ;  /* 0x0000000605007c24 */ /* 0x000fe4000f8e0200 */
[----:B------:R-:W-:Y:S02]  /*0210*/  IMAD.MOV.U32 R4, RZ, RZ, 0xff ;  /* 0x000000ffff047424 */ /* 0x000fe400078e00ff */
[----:B------:R-:W-:-:S05]  /*0220*/  IMAD.SHL.U32 R0, R0, 0x4, RZ ;  /* 0x0000000400007824 */ /* 0x000fca00078e00ff */
[----:B0-----:R-:W-:-:S04]  /*0230*/  IADD3 R2, P0, PT, R0, UR8, RZ ;  /* 0x0000000800027c10 */ /* 0x001fc8000ff1e0ff */
[----:B------:R-:W-:Y:S02]  /*0240*/  LEA.HI.X.SX32 R3, R0, UR9, 0x1, P0 ;  /* 0x0000000900037c11 */ /* 0x000fe400080f0eff */
[----:B------:R-:W-:-:S03]  /*0250*/  PRMT R0, R4, 0x7610, R0 ;  /* 0x0000761004007816 */ /* 0x000fc60000000000 */
[----:B------:R-:W-:Y:S04]  /*0260*/  STG.E.U8 desc[UR4][R2.64+0x1], RZ ;  /* 0x000001ff02007986 */ /* 0x000fe8000c101104 */
[----:B------:R-:W-:Y:S04]  /*0270*/  STG.E.U8 desc[UR4][R2.64], R0 ;  /* 0x0000000002007986 */ /* 0x000fe8000c101104 */
[----:B------:R-:W-:Y:S04]  /*0280*/  STG.E.U8 desc[UR4][R2.64+0x3], R0 ;  /* 0x0000030002007986 */ /* 0x000fe8000c101104 */
[----:B------:R-:W-:Y:S01]  /*0290*/  STG.E.U8 desc[UR4][R2.64+0x2], RZ ;  /* 0x000002ff02007986 */ /* 0x000fe2000c101104 */
[----:B------:R-:W-:Y:S05]  /*02a0*/  EXIT ;  /* 0x000000000000794d */ /* 0x000fea0003800000 */
.L_x_0:
[----:B------:R-:W-:-:S00]  /*02b0*/  BRA `(.L_x_0) ;  /* 0xfffffffc00fc7947 */ /* 0x000fc0000383ffff */
[----:B------:R-:W-:-:S00]  /*02c0*/  NOP ;  /* 0x0000000000007918 */ /* 0x000fc00000000000 */
        /* <DEDUP_REMOVED lines=11> */
.L_x_18:


//--------------------- .text._Z13updatePhotonsP6Photonmf --------------------------
	.section	.text._Z13updatePhotonsP6Photonmf,"ax",@progbits
	.align	128
        .global         _Z13updatePhotonsP6Photonmf
        .type           _Z13updatePhotonsP6Photonmf,@function
        .size           _Z13updatePhotonsP6Photonmf,(.L_x_17 - _Z13updatePhotonsP6Photonmf)
        .other          _Z13updatePhotonsP6Photonmf,@"STO_CUDA_ENTRY STV_DEFAULT"
_Z13updatePhotonsP6Photonmf:
.text._Z13updatePhotonsP6Photonmf:
[----:B------:R-:W0:Y:S01]  /*0000*/  LDC R1, c[0x0][0x37c] ;  /* 0x0000df00ff017b82 */ /* 0x000e220000000800 */
[----:B------:R-:W1:Y:S01]  /*0010*/  S2R R3, SR_TID.X ;  /* 0x0000000000037919 */ /* 0x000e620000002100 */
[----:B------:R-:W2:Y:S06]  /*0020*/  LDCU UR5, c[0x0][0x2fc] ;  /* 0x00005f80ff0577ac */ /* 0x000eac0008000800 */
[----:B------:R-:W1:Y:S01]  /*0030*/  S2UR UR6, SR_CTAID.X ;  /* 0x00000000000679c3 */ /* 0x000e620000002500 */
[----:B0-----:R-:W-:Y:S01]  /*0040*/  VIADD R1, R1, 0xffffffe8 ;  /* 0xffffffe801017836 */ /* 0x001fe20000000000 */
[----:B------:R-:W0:Y:S01]  /*0050*/  LDCU.64 UR8, c[0x0][0x388] ;  /* 0x00007100ff0877ac */ /* 0x000e220008000a00 */
[----:B------:R-:W3:Y:S05]  /*0060*/  LDCU UR4, c[0x0][0x2f8] ;  /* 0x00005f00ff0477ac */ /* 0x000eea0008000800 */
[----:B------:R-:W1:Y:S01]  /*0070*/  LDC R16, c[0x0][0x360] ;  /* 0x0000d800ff107b82 */ /* 0x000e620000000800 */
[----:B---3--:R-:W-:-:S05]  /*0080*/  IADD3 R6, P1, PT, R1, UR4, RZ ;  /* 0x0000000401067c10 */ /* 0x008fca000ff3e0ff */
[----:B--2---:R-:W-:Y:S02]  /*0090*/  IMAD.X R7, RZ, RZ, UR5, P1 ;  /* 0x00000005ff077e24 */ /* 0x004fe400088e06ff */
[----:B-1----:R-:W-:-:S05]  /*00a0*/  IMAD R16, R16, UR6, R3 ;  /* 0x0000000610107c24 */ /* 0x002fca000f8e0203 */
[----:B0-----:R-:W-:Y:S02]  /*00b0*/  ISETP.GE.U32.AND P0, PT, R16, UR8, PT ;  /* 0x0000000810007c0c */ /* 0x001fe4000bf06070 */
[----:B------:R-:W-:-:S04]  /*00c0*/  SHF.R.S32.HI R17, RZ, 0x1f, R16 ;  /* 0x0000001fff117819 */ /* 0x000fc80000011410 */
[----:B------:R-:W-:-:S13]  /*00d0*/  ISETP.GE.U32.AND.EX P0, PT, R17, UR9, PT, P0 ;  /* 0x0000000911007c0c */ /* 0x000fda000bf06100 */
[----:B------:R-:W-:Y:S05]  /*00e0*/  @P0 EXIT ;  /* 0x000000000000094d */ /* 0x000fea0003800000 */
[----:B------:R-:W-:Y:S01]  /*00f0*/  ISETP.NE.AND P0, PT, R16, RZ, PT ;  /* 0x000000ff1000720c */ /* 0x000fe20003f05270 */
[----:B------:R-:W0:Y:S01]  /*0100*/  LDCU.64 UR36, c[0x0][0x358] ;  /* 0x00006b00ff2477ac */ /* 0x000e220008000a00 */
[----:B------:R-:W-:Y:S11]  /*0110*/  BSSY.RECONVERGENT B6, `(.L_x_1) ;  /* 0x0000013000067945 */ /* 0x000ff60003800200 */
[----:B------:R-:W-:Y:S05]  /*0120*/  @P0 BRA `(.L_x_2) ;  /* 0x0000000000440947 */ /* 0x000fea0003800000 */
[----:B------:R-:W0:Y:S01]  /*0130*/  LDC.64 R2, c[0x0][0x380] ;  /* 0x0000e000ff027b82 */ /* 0x000e220000000a00 */
[----:B------:R-:W-:Y:S01]  /*0140*/  MOV R14, 0x8 ;  /* 0x00000008000e7802 */ /* 0x000fe20000000f00 */
[----:B------:R-:W1:Y:S01]  /*0150*/  LDCU.64 UR4, c[0x4][URZ] ;  /* 0x01000000ff0477ac */ /* 0x000e620008000a00 */
[----:B0-----:R-:W2:Y:S04]  /*0160*/  LDG.E R0, desc[UR36][R2.64] ;  /* 0x0000002402007981 */ /* 0x001ea8000c1e1900 */
[----:B------:R-:W3:Y:S04]  /*0170*/  LDG.E R10, desc[UR36][R2.64+0x4] ;  /* 0x00000424020a7981 */ /* 0x000ee8000c1e1900 */
[----:B------:R-:W4:Y:S01]  /*0180*/  LDG.E R12, desc[UR36][R2.64+0x8] ;  /* 0x00000824020c7981 */ /* 0x000f22000c1e1900 */
[----:B------:R-:W0:Y:S01]  /*0190*/  LDC.64 R14, c[0x4][R14] ;  /* 0x010000000e0e7b82 */ /* 0x000e220000000a00 */
[----:B-1----:R-:W-:-:S02]  /*01a0*/  IMAD.U32 R4, RZ, RZ, UR4 ;  /* 0x00000004ff047e24 */ /* 0x002fc4000f8e00ff */
[----:B------:R-:W-:Y:S01]  /*01b0*/  IMAD.U32 R5, RZ, RZ, UR5 ;  /* 0x00000005ff057e24 */ /* 0x000fe2000f8e00ff */
[----:B--2---:R-:W1:Y:S08]  /*01c0*/  F2F.F64.F32 R8, R0 ;  /* 0x0000000000087310 */ /* 0x004e700000201800 */
[----:B---3--:R-:W2:Y:S01]  /*01d0*/  F2F.F64.F32 R10, R10 ;  /* 0x0000000a000a7310 */ /* 0x008ea20000201800 */
[----:B-1----:R1:W-:Y:S07]  /*01e0*/  STL.64 [R1], R8 ;  /* 0x0000000801007387 */ /* 0x0023ee0000100a00 */
[----:B----4-:R-:W3:Y:S01]  /*01f0*/  F2F.F64.F32 R12, R12 ;  /* 0x0000000c000c7310 */ /* 0x010ee20000201800 */
[----:B--2---:R1:W-:Y:S04]  /*0200*/  STL.64 [R1+0x8], R10 ;  /* 0x0000080a01007387 */ /* 0x0043e80000100a00 */
[----:B0--3--:R1:W-:Y:S02]  /*0210*/  STL.64 [R1+0x10], R12 ;  /* 0x0000100c01007387 */ /* 0x0093e40000100a00 */
[----:B------:R-:W-:-:S07]  /*0220*/  LEPC R20, `(.L_x_2) ;  /* 0x000000001014794e */ /* 0x000fce0000000000 */
[----:B-1----:R-:W-:Y:S05]  /*0230*/  CALL.ABS.NOINC R14 ;  /* 0x000000000e007343 */ /* 0x002fea0003c00000 */
.L_x_2:
[----:B0-----:R-:W-:Y:S05]  /*0240*/  BSYNC.RECONVERGENT B6 ;  /* 0x0000000000067941 */ /* 0x001fea0003800200 */
.L_x_1:
[----:B------:R-:W0:Y:S01]  /*0250*/  LDC.64 R4, c[0x0][0x380] ;  /* 0x0000e000ff047b82 */ /* 0x000e220000000a00 */
[----:B------:R-:W-:Y:S01]  /*0260*/  IMAD R17, R17, 0x18, RZ ;  /* 0x0000001811117824 */ /* 0x000fe200078e02ff */
[----:B------:R-:W1:Y:S01]  /*0270*/  LDCU.128 UR4, c[0x3][URZ] ;  /* 0x00c00000ff0477ac */ /* 0x000e620008000c00 */
[----:B0-----:R-:W-:-:S04]  /*0280*/  IMAD.WIDE.U32 R4, R16, 0x18, R4 ;  /* 0x0000001810047825 */ /* 0x001fc800078e0004 */
[----:B------:R-:W-:-:S05]  /*0290*/  IMAD.IADD R5, R5, 0x1, R17 ;  /* 0x0000000105057824 */ /* 0x000fca00078e0211 */
[----:B------:R-:W2:Y:S04]  /*02a0*/  LDG.E R2, desc[UR36][R4.64+0x4] ;  /* 0x0000042404027981 */ /* 0x000ea8000c1e1900 */
[----:B------:R-:W3:Y:S04]  /*02b0*/  LDG.E R6, desc[UR36][R4.64] ;  /* 0x0000002404067981 */ /* 0x000ee8000c1e1900 */
[----:B------:R-:W4:Y:S01]  /*02c0*/  LDG.E R7, desc[UR36][R4.64+0x8] ;  /* 0x0000082404077981 */ /* 0x000f22000c1e1900 */
[----:B-1----:R-:W-:Y:S01]  /*02d0*/  MOV R11, UR7 ;  /* 0x00000007000b7c02 */ /* 0x002fe20008000f00 */
[----:B------:R-:W-:Y:S01]  /*02e0*/  BSSY.RECONVERGENT B0, `(.L_x_3) ;  /* 0x0000013000007945 */ /* 0x000fe20003800200 */
[----:B--2---:R-:W-:Y:S01]  /*02f0*/  FADD R9, -R2, UR5 ;  /* 0x0000000502097e21 */ /* 0x004fe20008000100 */
[----:B---3--:R-:W-:-:S03]  /*0300*/  FADD R10, -R6, UR4 ;  /* 0x00000004060a7e21 */ /* 0x008fc60008000100 */
[----:B------:R-:W-:Y:S01]  /*0310*/  FMUL R3, R9, R9 ;  /* 0x0000000909037220 */ /* 0x000fe20000400000 */
[----:B----4-:R-:W-:-:S03]  /*0320*/  FADD R8, -R7, UR6 ;  /* 0x0000000607087e21 */ /* 0x010fc60008000100 */
[----:B------:R-:W-:-:S04]  /*0330*/  FFMA R3, R10, R10, R3 ;  /* 0x0000000a0a037223 */ /* 0x000fc80000000003 */
[----:B------:R-:W-:-:S04]  /*0340*/  FFMA R3, R8, R8, R3 ;  /* 0x0000000808037223 */ /* 0x000fc80000000003 */
[----:B------:R-:W-:-:S04]  /*0350*/  FADD R14, R3, 0.10000000149011611938 ;  /* 0x3dcccccd030e7421 */ /* 0x000fc80000000000 */
[----:B------:R-:W0:Y:S08]  /*0360*/  MUFU.RCP R3, R14 ;  /* 0x0000000e00037308 */ /* 0x000e300000001000 */
[----:B------:R-:W1:Y:S01]  /*0370*/  FCHK P0, R11, R14 ;  /* 0x0000000e0b007302 */ /* 0x000e620000000000 */
[----:B0-----:R-:W-:-:S04]  /*0380*/  FFMA R0, -R14, R3, 1 ;  /* 0x3f8000000e007423 */ /* 0x001fc80000000103 */
[----:B------:R-:W-:-:S04]  /*0390*/  FFMA R0, R3, R0, R3 ;  /* 0x0000000003007223 */ /* 0x000fc80000000003 */
[----:B------:R-:W-:-:S04]  /*03a0*/  FFMA R3, R0, UR7, RZ ;  /* 0x0000000700037c23 */ /* 0x000fc800080000ff */
[----:B------:R-:W-:-:S04]  /*03b0*/  FFMA R12, -R14, R3, UR7 ;  /* 0x000000070e0c7e23 */ /* 0x000fc80008000103 */
[----:B------:R-:W-:Y:S01]  /*03c0*/  FFMA R3, R0, R12, R3 ;  /* 0x0000000c00037223 */ /* 0x000fe20000000003 */
[----:B-1----:R-:W-:Y:S06]  /*03d0*/  @!P0 BRA `(.L_x_4) ;  /* 0x00000000000c8947 */ /* 0x002fec0003800000 */
[----:B------:R-:W-:-:S07]  /*03e0*/  MOV R12, 0x400 ;  /* 0x00000400000c7802 */ /* 0x000fce0000000f00 */
[----:B------:R-:W-:Y:S05]  /*03f0*/  CALL.REL.NOINC `($__internal_0_$__cuda_sm3x_div_rn_noftz_f32_slowpath) ;  /* 0x0000000000587944 */ /* 0x000fea0003c00000 */
[----:B------:R-:W-:-:S07]  /*0400*/  IMAD.MOV.U32 R3, RZ, RZ, R0 ;  /* 0x000000ffff037224 */ /* 0x000fce00078e0000 */
.L_x_4:
[----:B------:R-:W-:Y:S05]  /*0410*/  BSYNC.RECONVERGENT B0 ;  /* 0x0000000000007941 */ /* 0x000fea0003800200 */
.L_x_3:
[----:B------:R-:W2:Y:S01]  /*0420*/  LDG.E R11, desc[UR36][R4.64+0xc] ;  /* 0x00000c24040b7981 */ /* 0x000ea2000c1e1900 */
[----:B------:R-:W2:Y:S03]  /*0430*/  LDCU UR4, c[0x0][0x390] ;  /* 0x00007200ff0477ac */ /* 0x000ea60008000800 */
[----:B------:R-:W3:Y:S04]  /*0440*/  LDG.E R0, desc[UR36][R4.64+0x10] ;  /* 0x0000102404007981 */ /* 0x000ee8000c1e1900 */
[----:B------:R-:W4:Y:S01]  /*0450*/  LDG.E R12, desc[UR36][R4.64+0x14] ;  /* 0x00001424040c7981 */ /* 0x000f22000c1e1900 */
[-C--:B------:R-:W-:Y:S01]  /*0460*/  FMUL R10, R10, R3.reuse ;  /* 0x000000030a0a7220 */ /* 0x080fe20000400000 */
[-C--:B------:R-:W-:Y:S01]  /*0470*/  FMUL R9, R9, R3.reuse ;  /* 0x0000000309097220 */ /* 0x080fe20000400000 */
[----:B------:R-:W-:-:S02]  /*0480*/  FMUL R3, R8, R3 ;  /* 0x0000000308037220 */ /* 0x000fc40000400000 */
[----:B--2---:R-:W-:Y:S01]  /*0490*/  FFMA R11, R10, UR4, R11 ;  /* 0x000000040a0b7c23 */ /* 0x004fe2000800000b */
[----:B---3--:R-:W-:-:S04]  /*04a0*/  FFMA R9, R9, UR4, R0 ;  /* 0x0000000409097c23 */ /* 0x008fc80008000000 */
[----:B------:R-:W-:Y:S01]  /*04b0*/  STG.E desc[UR36][R4.64+0xc], R11 ;  /* 0x00000c0b04007986 */ /* 0x000fe2000c101924 */
[----:B----4-:R-:W-:Y:S01]  /*04c0*/  FFMA R12, R3, UR4, R12 ;  /* 0x00000004030c7c23 */ /* 0x010fe2000800000c */
[----:B------:R-:W-:Y:S01]  /*04d0*/  FFMA R3, R11, UR4, R6 ;  /* 0x000000040b037c23 */ /* 0x000fe20008000006 */
[----:B------:R-:W-:Y:S01]  /*04e0*/  FFMA R13, R9, UR4, R2 ;  /* 0x00000004090d7c23 */ /* 0x000fe20008000002 */
[----:B------:R-:W-:Y:S01]  /*04f0*/  STG.E desc[UR36][R4.64+0x10], R9 ;  /* 0x0000100904007986 */ /* 0x000fe2000c101924 */
[----:B------:R-:W-:-:S03]  /*0500*/  FFMA R7, R12, UR4, R7 ;  /* 0x000000040c077c23 */ /* 0x000fc60008000007 */
[----:B------:R-:W-:Y:S04]  /*0510*/  STG.E desc[UR36][R4.64], R3 ;  /* 0x0000000304007986 */ /* 0x000fe8000c101924 */
[----:B------:R-:W-:Y:S04]  /*0520*/  STG.E desc[UR36][R4.64+0x4], R13 ;  /* 0x0000040d04007986 */ /* 0x000fe8000c101924 */
[----:B------:R-:W-:Y:S04]  /*0530*/  STG.E desc[UR36][R4.64+0x14], R12 ;  /* 0x0000140c04007986 */ /* 0x000fe8000c101924 */
[----:B------:R-:W-:Y:S01]  /*0540*/  STG.E desc[UR36][R4.64+0x8], R7 ;  /* 0x0000080704007986 */ /* 0x000fe2000c101924 */
[----:B------:R-:W-:Y:S05]  /*0550*/  EXIT ;  /* 0x000000000000794d */ /* 0x000fea0003800000 */
        .weak           $__internal_0_$__cuda_sm3x_div_rn_noftz_f32_slowpath
        .type           $__internal_0_$__cuda_sm3x_div_rn_noftz_f32_slowpath,@function
        .size           $__internal_0_$__cuda_sm3x_div_rn_noftz_f32_slowpath,(.L_x_17 - $__internal_0_$__cuda_sm3x_div_rn_noftz_f32_slowpath)
$__internal_0_$__cuda_sm3x_div_rn_noftz_f32_slowpath:
[----:B------:R-:W0:Y:S01]  /*0560*/  LDC R3, c[0x3][0xc] ;  /* 0x00c00300ff037b82 */ /* 0x000e220000000800 */
[----:B------:R-:W-:Y:S01]  /*0570*/  SHF.R.U32.HI R13, RZ, 0x17, R14 ;  /* 0x00000017ff0d7819 */ /* 0x000fe2000001160e */
[----:B------:R-:W1:Y:S01]  /*0580*/  LDCU UR4, c[0x3][0xc] ;  /* 0x00c00180ff0477ac */ /* 0x000e620008000800 */
[----:B------:R-:W-:Y:S02]  /*0590*/  BSSY.RECONVERGENT B1, `(.L_x_5) ;  /* 0x0000064000017945 */ /* 0x000fe40003800200 */
[----:B------:R-:W-:-:S05]  /*05a0*/  LOP3.LUT R13, R13, 0xff, RZ, 0xc0, !PT ;  /* 0x000000ff0d0d7812 */ /* 0x000fca00078ec0ff */
[----:B------:R-:W-:-:S05]  /*05b0*/  VIADD R18, R13, 0xffffffff ;  /* 0xffffffff0d127836 */ /* 0x000fca0000000000 */
[----:B------:R-:W-:Y:S01]  /*05c0*/  ISETP.GT.U32.AND P0, PT, R18, 0xfd, PT ;  /* 0x000000fd1200780c */ /* 0x000fe20003f04070 */
[----:B-1----:R-:W-:Y:S01]  /*05d0*/  IMAD.U32 R16, RZ, RZ, UR4 ;  /* 0x00000004ff107e24 */ /* 0x002fe2000f8e00ff */
[----:B0-----:R-:W-:-:S04]  /*05e0*/  SHF.R.U32.HI R0, RZ, 0x17, R3 ;  /* 0x00000017ff007819 */ /* 0x001fc80000011603 */
[----:B------:R-:W-:-:S05]  /*05f0*/  LOP3.LUT R15, R0, 0xff, RZ, 0xc0, !PT ;  /* 0x000000ff000f7812 */ /* 0x000fca00078ec0ff */
[----:B------:R-:W-:-:S05]  /*0600*/  VIADD R17, R15, 0xffffffff ;  /* 0xffffffff0f117836 */ /* 0x000fca0000000000 */
[----:B------:R-:W-:-:S13]  /*0610*/  ISETP.GT.U32.OR P0, PT, R17, 0xfd, P0 ;  /* 0x000000fd1100780c */ /* 0x000fda0000704470 */
[----:B------:R-:W-:Y:S01]  /*0620*/  @!P0 MOV R11, RZ ;  /* 0x000000ff000b8202 */ /* 0x000fe20000000f00 */
[----:B------:R-:W-:Y:S06]  /*0630*/  @!P0 BRA `(.L_x_6) ;  /* 0x0000000000608947 */ /* 0x000fec0003800000 */
[----:B------:R-:W-:Y:S01]  /*0640*/  FSETP.GTU.FTZ.AND P0, PT, |R3|, +INF , PT ;  /* 0x7f8000000300780b */ /* 0x000fe20003f1c200 */
[----:B------:R-:W-:Y:S01]  /*0650*/  IMAD.MOV.U32 R0, RZ, RZ, R14 ;  /* 0x000000ffff007224 */ /* 0x000fe200078e000e */
[----:B------:R-:W-:-:S04]  /*0660*/  FSETP.GTU.FTZ.AND P1, PT, |R14|, +INF , PT ;  /* 0x7f8000000e00780b */ /* 0x000fc80003f3c200 */
[----:B------:R-:W-:-:S13]  /*0670*/  PLOP3.LUT P0, PT, P0, P1, PT, 0xf8, 0x8f ;  /* 0x00000000008f781c */ /* 0x000fda0000703f70 */
[----:B------:R-:W-:Y:S05]  /*0680*/  @P0 BRA `(.L_x_7) ;  /* 0x00000004004c0947 */ /* 0x000fea0003800000 */
[----:B------:R-:W-:-:S13]  /*0690*/  LOP3.LUT P0, RZ, R14, 0x7fffffff, R16, 0xc8, !PT ;  /* 0x7fffffff0eff7812 */ /* 0x000fda000780c810 */
[----:B------:R-:W-:Y:S05]  /*06a0*/  @!P0 BRA `(.L_x_8) ;  /* 0x00000004003c8947 */ /* 0x000fea0003800000 */
[C---:B------:R-:W-:Y:S02]  /*06b0*/  FSETP.NEU.FTZ.AND P2, PT, |R3|.reuse, +INF , PT ;  /* 0x7f8000000300780b */ /* 0x040fe40003f5d200 */
[----:B------:R-:W-:Y:S02]  /*06c0*/  FSETP.NEU.FTZ.AND P1, PT, |R0|, +INF , PT ;  /* 0x7f8000000000780b */ /* 0x000fe40003f3d200 */
[----:B------:R-:W-:-:S11]  /*06d0*/  FSETP.NEU.FTZ.AND P0, PT, |R3|, +INF , PT ;  /* 0x7f8000000300780b */ /* 0x000fd60003f1d200 */
[----:B------:R-:W-:Y:S05]  /*06e0*/  @!P1 BRA !P2, `(.L_x_8) ;  /* 0x00000004002c9947 */ /* 0x000fea0005000000 */
[----:B------:R-:W-:-:S04]  /*06f0*/  LOP3.LUT P2, RZ, R16, 0x7fffffff, RZ, 0xc0, !PT ;  /* 0x7fffffff10ff7812 */ /* 0x000fc8000784c0ff */
[----:B------:R-:W-:-:S13]  /*0700*/  PLOP3.LUT P1, PT, P1, P2, PT, 0x2f, 0xf2 ;  /* 0x0000000000f2781c */ /* 0x000fda0000f24577 */
[----:B------:R-:W-:Y:S05]  /*0710*/  @P1 BRA `(.L_x_9) ;  /* 0x0000000400181947 */ /* 0x000fea0003800000 */
[----:B------:R-:W-:-:S04]  /*0720*/  LOP3.LUT P1, RZ, R14, 0x7fffffff, RZ, 0xc0, !PT ;  /* 0x7fffffff0eff7812 */ /* 0x000fc8000782c0ff */
[----:B------:R-:W-:-:S13]  /*0730*/  PLOP3.LUT P0, PT, P0, P1, PT, 0x2f, 0xf2 ;  /* 0x0000000000f2781c */ /* 0x000fda0000702577 */
[----:B------:R-:W-:Y:S05]  /*0740*/  @P0 BRA `(.L_x_10) ;  /* 0x0000000400000947 */ /* 0x000fea0003800000 */
[----:B------:R-:W-:Y:S02]  /*0750*/  ISETP.GE.AND P0, PT, R17, RZ, PT ;  /* 0x000000ff1100720c */ /* 0x000fe40003f06270 */
[----:B------:R-:W-:-:S11]  /*0760*/  ISETP.GE.AND P1, PT, R18, RZ, PT ;  /* 0x000000ff1200720c */ /* 0x000fd60003f26270 */
[----:B------:R-:W-:Y:S02]  /*0770*/  @P0 IMAD.MOV.U32 R11, RZ, RZ, RZ ;  /* 0x000000ffff0b0224 */ /* 0x000fe400078e00ff */
[----:B------:R-:W-:Y:S01]  /*0780*/  @!P0 FFMA R16, R3, 1.84467440737095516160e+19, RZ ;  /* 0x5f80000003108823 */ /* 0x000fe200000000ff */
[----:B------:R-:W-:Y:S02]  /*0790*/  @!P0 IMAD.MOV.U32 R11, RZ, RZ, -0x40 ;  /* 0xffffffc0ff0b8424 */ /* 0x000fe400078e00ff */
[----:B------:R-:W-:-:S03]  /*07a0*/  @!P1 FFMA R14, R0, 1.84467440737095516160e+19, RZ ;  /* 0x5f800000000e9823 */ /* 0x000fc600000000ff */
[----:B------:R-:W-:-:S07]  /*07b0*/  @!P1 IADD3 R11, PT, PT, R11, 0x40, RZ ;  /* 0x000000400b0b9810 */ /* 0x000fce0007ffe0ff */
.L_x_6:
[----:B------:R-:W-:Y:S01]  /*07c0*/  LEA R3, R13, 0xc0800000, 0x17 ;  /* 0xc08000000d037811 */ /* 0x000fe200078eb8ff */
[----:B------:R-:W-:Y:S01]  /*07d0*/  VIADD R15, R15, 0xffffff81 ;  /* 0xffffff810f0f7836 */ /* 0x000fe20000000000 */
[----:B------:R-:W-:Y:S03]  /*07e0*/  BSSY.RECONVERGENT B2, `(.L_x_11) ;  /* 0x0000035000027945 */ /* 0x000fe60003800200 */
[----:B------:R-:W-:Y:S02]  /*07f0*/  IMAD.IADD R3, R14, 0x1, -R3 ;  /* 0x000000010e037824 */ /* 0x000fe400078e0a03 */
[----:B------:R-:W-:Y:S02]  /*0800*/  IMAD R0, R15, -0x800000, R16 ;  /* 0xff8000000f007824 */ /* 0x000fe400078e0210 */
[----:B------:R-:W0:Y:S01]  /*0810*/  MUFU.RCP R14, R3 ;  /* 0x00000003000e7308 */ /* 0x000e220000001000 */
[----:B------:R-:W-:-:S04]  /*0820*/  FADD.FTZ R17, -R3, -RZ ;  /* 0x800000ff03117221 */ /* 0x000fc80000010100 */
[----:B0-----:R-:W-:-:S04]  /*0830*/  FFMA R19, R14, R17, 1 ;  /* 0x3f8000000e137423 */ /* 0x001fc80000000011 */
[----:B------:R-:W-:-:S04]  /*0840*/  FFMA R21, R14, R19, R14 ;  /* 0x000000130e157223 */ /* 0x000fc8000000000e */
[----:B------:R-:W-:-:S04]  /*0850*/  FFMA R14, R0, R21, RZ ;  /* 0x00000015000e7223 */ /* 0x000fc800000000ff */
[----:B------:R-:W-:-:S04]  /*0860*/  FFMA R19, R17, R14, R0 ;  /* 0x0000000e11137223 */ /* 0x000fc80000000000 */
[----:B------:R-:W-:Y:S01]  /*0870*/  FFMA R16, R21, R19, R14 ;  /* 0x0000001315107223 */ /* 0x000fe2000000000e */
[----:B------:R-:W-:-:S03]  /*0880*/  IADD3 R14, PT, PT, R15, 0x7f, -R13 ;  /* 0x0000007f0f0e7810 */ /* 0x000fc60007ffe80d */
[----:B------:R-:W-:Y:S02]  /*0890*/  FFMA R17, R17, R16, R0 ;  /* 0x0000001011117223 */ /* 0x000fe40000000000 */
[----:B------:R-:W-:Y:S02]  /*08a0*/  IMAD.IADD R14, R14, 0x1, R11 ;  /* 0x000000010e0e7824 */ /* 0x000fe400078e020b */
[----:B------:R-:W-:-:S05]  /*08b0*/  FFMA R0, R21, R17, R16 ;  /* 0x0000001115007223 */ /* 0x000fca0000000010 */
[----:B------:R-:W-:-:S04]  /*08c0*/  SHF.R.U32.HI R3, RZ, 0x17, R0 ;  /* 0x00000017ff037819 */ /* 0x000fc80000011600 */
[----:B------:R-:W-:-:S04]  /*08d0*/  LOP3.LUT R3, R3, 0xff, RZ, 0xc0, !PT ;  /* 0x000000ff03037812 */ /* 0x000fc800078ec0ff */
[----:B------:R-:W-:-:S05]  /*08e0*/  IADD3 R13, PT, PT, R3, R14, RZ ;  /* 0x0000000e030d7210 */ /* 0x000fca0007ffe0ff */
[----:B------:R-:W-:-:S05]  /*08f0*/  VIADD R3, R13, 0xffffffff ;  /* 0xffffffff0d037836 */ /* 0x000fca0000000000 */
[----:B------:R-:W-:-:S13]  /*0900*/  ISETP.GE.U32.AND P0, PT, R3, 0xfe, PT ;  /* 0x000000fe0300780c */ /* 0x000fda0003f06070 */
[----:B------:R-:W-:Y:S05]  /*0910*/  @!P0 BRA `(.L_x_12) ;  /* 0x0000000000808947 */ /* 0x000fea0003800000 */
[----:B------:R-:W-:-:S13]  /*0920*/  ISETP.GT.AND P0, PT, R13, 0xfe, PT ;  /* 0x000000fe0d00780c */ /* 0x000fda0003f04270 */
[----:B------:R-:W-:Y:S05]  /*0930*/  @P0 BRA `(.L_x_13) ;  /* 0x00000000006c0947 */ /* 0x000fea0003800000 */
[----:B------:R-:W-:-:S13]  /*0940*/  ISETP.GE.AND P0, PT, R13, 0x1, PT ;  /* 0x000000010d00780c */ /* 0x000fda0003f06270 */
[----:B------:R-:W-:Y:S05]  /*0950*/  @P0 BRA `(.L_x_14) ;  /* 0x0000000000740947 */ /* 0x000fea0003800000 */
[----:B------:R-:W-:Y:S02]  /*0960*/  ISETP.GE.AND P0, PT, R13, -0x18, PT ;  /* 0xffffffe80d00780c */ /* 0x000fe40003f06270 */
[----:B------:R-:W-:-:S11]  /*0970*/  LOP3.LUT R0, R0, 0x80000000, RZ, 0xc0, !PT ;  /* 0x8000000000007812 */ /* 0x000fd600078ec0ff */
[----:B------:R-:W-:Y:S05]  /*0980*/  @!P0 BRA `(.L_x_14) ;  /* 0x0000000000688947 */ /* 0x000fea0003800000 */
[CCC-:B------:R-:W-:Y:S01]  /*0990*/  FFMA.RZ R3, R21.reuse, R17.reuse, R16.reuse ;  /* 0x0000001115037223 */ /* 0x1c0fe2000000c010 */
[-CC-:B------:R-:W-:Y:S01]  /*09a0*/  FFMA.RM R14, R21, R17.reuse, R16.reuse ;  /* 0x00000011150e7223 */ /* 0x180fe20000004010 */
[C---:B------:R-:W-:Y:S02]  /*09b0*/  ISETP.NE.AND P2, PT, R13.reuse, RZ, PT ;  /* 0x000000ff0d00720c */ /* 0x040fe40003f45270 */
[----:B------:R-:W-:Y:S02]  /*09c0*/  ISETP.NE.AND P1, PT, R13, RZ, PT ;  /* 0x000000ff0d00720c */ /* 0x000fe40003f25270 */
[----:B------:R-:W-:Y:S01]  /*09d0*/  LOP3.LUT R11, R3, 0x7fffff, RZ, 0xc0, !PT ;  /* 0x007fffff030b7812 */ /* 0x000fe200078ec0ff */
[----:B------:R-:W-:Y:S01]  /*09e0*/  FFMA.RP R3, R21, R17, R16 ;  /* 0x0000001115037223 */ /* 0x000fe20000008010 */
[----:B------:R-:W-:Y:S02]  /*09f0*/  VIADD R16, R13, 0x20 ;  /* 0x000000200d107836 */ /* 0x000fe40000000000 */
[----:B------:R-:W-:Y:S01]  /*0a00*/  LOP3.LUT R11, R11, 0x800000, RZ, 0xfc, !PT ;  /* 0x008000000b0b7812 */ /* 0x000fe200078efcff */
[----:B------:R-:W-:Y:S01]  /*0a10*/  IMAD.MOV R13, RZ, RZ, -R13 ;  /* 0x000000ffff0d7224 */ /* 0x000fe200078e0a0d */
[----:B------:R-:W-:-:S02]  /*0a20*/  FSETP.NEU.FTZ.AND P0, PT, R3, R14, PT ;  /* 0x0000000e0300720b */ /* 0x000fc40003f1d000 */
[----:B------:R-:W-:Y:S02]  /*0a30*/  SHF.L.U32 R16, R11, R16, RZ ;  /* 0x000000100b107219 */ /* 0x000fe400000006ff */
[----:B------:R-:W-:Y:S02]  /*0a40*/  SEL R14, R13, RZ, P2 ;  /* 0x000000ff0d0e7207 */ /* 0x000fe40001000000 */
[----:B------:R-:W-:Y:S02]  /*0a50*/  ISETP.NE.AND P1, PT, R16, RZ, P1 ;  /* 0x000000ff1000720c */ /* 0x000fe40000f25270 */
[----:B------:R-:W-:Y:S02]  /*0a60*/  SHF.R.U32.HI R14, RZ, R14, R11 ;  /* 0x0000000eff0e7219 */ /* 0x000fe4000001160b */
[----:B------:R-:W-:Y:S02]  /*0a70*/  PLOP3.LUT P0, PT, P0, P1, PT, 0xf8, 0x8f ;  /* 0x00000000008f781c */ /* 0x000fe40000703f70 */
[----:B------:R-:W-:-:S02]  /*0a80*/  SHF.R.U32.HI R16, RZ, 0x1, R14 ;  /* 0x00000001ff107819 */ /* 0x000fc4000001160e */
[----:B------:R-:W-:-:S04]  /*0a90*/  SEL R3, RZ, 0x1, !P0 ;  /* 0x00000001ff037807 */ /* 0x000fc80004000000 */
[----:B------:R-:W-:-:S04]  /*0aa0*/  LOP3.LUT R3, R3, 0x1, R16, 0xf8, !PT ;  /* 0x0000000103037812 */ /* 0x000fc800078ef810 */
[----:B------:R-:W-:-:S04]  /*0ab0*/  LOP3.LUT R3, R3, R14, RZ, 0xc0, !PT ;  /* 0x0000000e03037212 */ /* 0x000fc800078ec0ff */
[----:B------:R-:W-:-:S04]  /*0ac0*/  IADD3 R3, PT, PT, R16, R3, RZ ;  /* 0x0000000310037210 */ /* 0x000fc80007ffe0ff */
[----:B------:R-:W-:Y:S01]  /*0ad0*/  LOP3.LUT R0, R3, R0, RZ, 0xfc, !PT ;  /* 0x0000000003007212 */ /* 0x000fe200078efcff */
[----:B------:R-:W-:Y:S06]  /*0ae0*/  BRA `(.L_x_14) ;  /* 0x0000000000107947 */ /* 0x000fec0003800000 */
.L_x_13:
[----:B------:R-:W-:-:S04]  /*0af0*/  LOP3.LUT R0, R0, 0x80000000, RZ, 0xc0, !PT ;  /* 0x8000000000007812 */ /* 0x000fc800078ec0ff */
[----:B------:R-:W-:Y:S01]  /*0b00*/  LOP3.LUT R0, R0, 0x7f800000, RZ, 0xfc, !PT ;  /* 0x7f80000000007812 */ /* 0x000fe200078efcff */
[----:B------:R-:W-:Y:S06]  /*0b10*/  BRA `(.L_x_14) ;  /* 0x0000000000047947 */ /* 0x000fec0003800000 */
.L_x_12:
[----:B------:R-:W-:-:S07]  /*0b20*/  IMAD R0, R14, 0x800000, R0 ;  /* 0x008000000e007824 */ /* 0x000fce00078e0200 */
.L_x_14:
[----:B------:R-:W-:Y:S05]  /*0b30*/  BSYNC.RECONVERGENT B2 ;  /* 0x0000000000027941 */ /* 0x000fea0003800200 */
.L_x_11:
[----:B------:R-:W-:Y:S05]  /*0b40*/  BRA `(.L_x_15) ;  /* 0x0000000000207947 */ /* 0x000fea0003800000 */
.L_x_10:
[----:B------:R-:W-:-:S04]  /*0b50*/  LOP3.LUT R0, R14, 0x80000000, R16, 0x48, !PT ;  /* 0x800000000e007812 */ /* 0x000fc800078e4810 */
[----:B------:R-:W-:Y:S01]  /*0b60*/  LOP3.LUT R0, R0, 0x7f800000, RZ, 0xfc, !PT ;  /* 0x7f80000000007812 */ /* 0x000fe200078efcff */
[----:B------:R-:W-:Y:S06]  /*0b70*/  BRA `(.L_x_15) ;  /* 0x0000000000147947 */ /* 0x000fec0003800000 */
.L_x_9:
[----:B------:R-:W-:Y:S01]  /*0b80*/  LOP3.LUT R0, R14, 0x80000000, R16, 0x48, !PT ;  /* 0x800000000e007812 */ /* 0x000fe200078e4810 */
[----:B------:R-:W-:Y:S06]  /*0b90*/  BRA `(.L_x_15) ;  /* 0x00000000000c7947 */ /* 0x000fec0003800000 */
.L_x_8:
[----:B------:R-:W0:Y:S01]  /*0ba0*/  MUFU.RSQ R0, -QNAN ;  /* 0xffc0000000007908 */ /* 0x000e220000001400 */
[----:B------:R-:W-:Y:S05]  /*0bb0*/  BRA `(.L_x_15) ;  /* 0x0000000000047947 */ /* 0x000fea0003800000 */
.L_x_7:
[----:B------:R-:W-:-:S07]  /*0bc0*/  FADD.FTZ R0, R0, R3 ;  /* 0x0000000300007221 */ /* 0x000fce0000010000 */
.L_x_15:
[----:B------:R-:W-:Y:S05]  /*0bd0*/  BSYNC.RECONVERGENT B1 ;  /* 0x0000000000017941 */ /* 0x000fea0003800200 */
.L_x_5:
[----:B------:R-:W-:-:S04]  /*0be0*/  IMAD.MOV.U32 R13, RZ, RZ, 0x0 ;  /* 0x00000000ff0d7424 */ /* 0x000fc800078e00ff */
[----:B0-----:R-:W-:Y:S05]  /*0bf0*/  RET.REL.NODEC R12 `(_Z13updatePhotonsP6Photonmf) ;  /* 0xfffffff40c007950 */ /* 0x001fea0003c3ffff */
.L_x_16:
        /* <DEDUP_REMOVED lines=16> */
.L_x_17:


//--------------------- .nv.global.init           --------------------------
	.section	.nv.global.init,"aw",@progbits
.nv.global.init:
	.type		$str,@object
	.size		$str,(.L_2 - $str)
$str:
        /*0000*/ 	.byte	0x50, 0x68, 0x6f, 0x74, 0x6f, 0x6e, 0x20, 0x30, 0x3a, 0x20, 0x78, 0x3d, 0x25, 0x66, 0x2c, 0x20
        /*0010*/ 	.byte	0x79, 0x3d, 0x25, 0x66, 0x2c, 0x20, 0x7a, 0x3d, 0x25, 0x66, 0x0a, 0x00
.L_2:


//--------------------- .nv.shared.reserved.0     --------------------------
	.section	.nv.shared.reserved.0,"aw",@nobits
	.weak		__nv_reservedSMEM_offset_0_alias
	.size		__nv_reservedSMEM_offset_0_alias, 0, 64
	.other		__nv_reservedSMEM_offset_0_alias,@"STO_CUDA_RESERVED_SHARED STV_DEFAULT"
__nv_reservedSMEM_offset_0_alias:
	.zero		0
	.zero		64


//--------------------- .nv.constant0._Z13renderPhotonsPhP6Photonmmm --------------------------
	.section	.nv.constant0._Z13renderPhotonsPhP6Photonmmm,"a",@progbits
	.sectionflags	@""
	.align	4
.nv.constant0._Z13renderPhotonsPhP6Photonmmm:
	.zero		936


//--------------------- .nv.constant0._Z13updatePhotonsP6Photonmf --------------------------
	.section	.nv.constant0._Z13updatePhotonsP6Photonmf,"a",@progbits
	.sectionflags	@""
	.align	4
.nv.constant0._Z13updatePhotonsP6Photonmf:
	.zero		916


//--------------------- SYMBOLS --------------------------

	.type		.nv.reservedSmem.offset0,@object
	.size		.nv.reservedSmem.offset0,0x4
	.type		vprintf,@function
